//
// Generated by NVIDIA NVVM Compiler
//
// Compiler Build ID: CL-36424714
// Cuda compilation tools, release 13.0, V13.0.88
// Based on NVVM 20.0.0
//

.version 9.0
.target sm_100
.address_size 64

	// .globl	_Z16fourierTransformPhS_ii

.visible .entry _Z16fourierTransformPhS_ii(
	.param .u64 .ptr .align 1 _Z16fourierTransformPhS_ii_param_0,
	.param .u64 .ptr .align 1 _Z16fourierTransformPhS_ii_param_1,
	.param .u32 _Z16fourierTransformPhS_ii_param_2,
	.param .u32 _Z16fourierTransformPhS_ii_param_3
)
{


	ret;

}


// ===== COMPILED SASS (sm_100) =====

	.target	sm_100

	.elftype	@"ET_EXEC"


//--------------------- .note.nv.tkinfo           --------------------------
	.section	.note.nv.tkinfo,"",@"SHT_NOTE"
	.sectionflags	@"SHF_NOTE_NV_TKINFO"
	.tkinfo
        /*0018*/ 	.word	0x00000002
        /*0030*/ 	.string	""
        /*0030*/ 	.string	"ptxas"
        /*0030*/ 	.string	"Cuda compilation tools, release 13.0, V13.0.88"
        /*0030*/ 	.string	"Build cuda_13.0.r13.0/compiler.36424714_0"
        /*0030*/ 	.string	"-arch sm_100 -m 64 "



//--------------------- .note.nv.cuinfo           --------------------------
	.section	.note.nv.cuinfo,"",@"SHT_NOTE"
	.sectionflags	@"SHF_NOTE_NV_CUINFO"
        /*0018*/ 	.short	0x0002
        /*001a*/ 	.short	0x0064
        /*001c*/ 	.short	0x0082
	.zero		2


//--------------------- .nv.info                  --------------------------
	.section	.nv.info,"",@"SHT_CUDA_INFO"
	.align	4


	//----- nvinfo : EIATTR_REGCOUNT
	.align		4
        /*0000*/ 	.byte	0x04, 0x2f
        /*0002*/ 	.short	(.L_1 - .L_0)
	.align		4
.L_0:
        /*0004*/ 	.word	index@(_Z16fourierTransformPhS_ii)
        /*0008*/ 	.word	0x00000004


	//----- nvinfo : EIATTR_FRAME_SIZE
	.align		4
.L_1:
        /*000c*/ 	.byte	0x04, 0x11
        /*000e*/ 	.short	(.L_3 - .L_2)
	.align		4
.L_2:
        /*0010*/ 	.word	index@(_Z16fourierTransformPhS_ii)
        /*0014*/ 	.word	0x00000000


	//----- nvinfo : EIATTR_MIN_STACK_SIZE
	.align		4
.L_3:
        /*0018*/ 	.byte	0x04, 0x12
        /*001a*/ 	.short	(.L_5 - .L_4)
	.align		4
.L_4:
        /*001c*/ 	.word	index@(_Z16fourierTransformPhS_ii)
        /*0020*/ 	.word	0x00000000
.L_5:


//--------------------- .nv.compat                --------------------------
	.section	.nv.compat,"",@"SHT_CUDA_COMPAT_INFO"
	.align	4
        /*0000*/ 	.byte	0x02, 0x09, 0x00, 0x00, 0x02, 0x02, 0x01, 0x00, 0x02, 0x05, 0x05, 0x00, 0x03, 0x07, 0x01, 0x01
        /*0010*/ 	.byte	0x02, 0x03, 0x00, 0x00, 0x02, 0x06, 0x01, 0x00, 0x04, 0x0b, 0x08, 0x00, 0x09, 0x00, 0x00, 0x00
        /*0020*/ 	.byte	0x00, 0x00, 0x00, 0x00


//--------------------- .nv.info._Z16fourierTransformPhS_ii --------------------------
	.section	.nv.info._Z16fourierTransformPhS_ii,"",@"SHT_CUDA_INFO"
	.sectionflags	@""
	.align	4


	//----- nvinfo : EIATTR_CUDA_API_VERSION
	.align		4
        /*0000*/ 	.byte	0x04, 0x37
        /*0002*/ 	.short	(.L_7 - .L_6)
.L_6:
        /*0004*/ 	.word	0x00000082


	//----- nvinfo : EIATTR_KPARAM_INFO
	.align		4
.L_7:
        /*0008*/ 	.byte	0x04, 0x17
        /*000a*/ 	.short	(.L_9 - .L_8)
.L_8:
        /*000c*/ 	.word	0x00000000
        /*0010*/ 	.short	0x0003
        /*0012*/ 	.short	0x0014
        /*0014*/ 	.byte	0x00, 0xf0, 0x11, 0x00


	//----- nvinfo : EIATTR_KPARAM_INFO
	.align		4
.L_9:
        /*0018*/ 	.byte	0x04, 0x17
        /*001a*/ 	.short	(.L_11 - .L_10)
.L_10:
        /*001c*/ 	.word	0x00000000
        /*0020*/ 	.short	0x0002
        /*0022*/ 	.short	0x0010
        /*0024*/ 	.byte	0x00, 0xf0, 0x11, 0x00


	//----- nvinfo : EIATTR_KPARAM_INFO
	.align		4
.L_11:
        /*0028*/ 	.byte	0x04, 0x17
        /*002a*/ 	.short	(.L_13 - .L_12)
.L_12:
        /*002c*/ 	.word	0x00000000
        /*0030*/ 	.short	0x0001
        /*0032*/ 	.short	0x0008
        /*0034*/ 	.byte	0x00, 0xf5, 0x21, 0x00


	//----- nvinfo : EIATTR_KPARAM_INFO
	.align		4
.L_13:
        /*0038*/ 	.byte	0x04, 0x17
        /*003a*/ 	.short	(.L_15 - .L_14)
.L_14:
        /*003c*/ 	.word	0x00000000
        /*0040*/ 	.short	0x0000
        /*0042*/ 	.short	0x0000
        /*0044*/ 	.byte	0x00, 0xf5, 0x21, 0x00


	//----- nvinfo : EIATTR_SPARSE_MMA_MASK
	.align		4
.L_15:
        /*0048*/ 	.byte	0x03, 0x50
        /*004a*/ 	.short	0x0000


	//----- nvinfo : EIATTR_MAXREG_COUNT
	.align		4
        /*004c*/ 	.byte	0x03, 0x1b
        /*004e*/ 	.short	0x00ff


	//----- nvinfo : EIATTR_MERCURY_ISA_VERSION
	.align		4
        /*0050*/ 	.byte	0x03, 0x5f
        /*0052*/ 	.short	0x0101


	//----- nvinfo : EIATTR_VRC_CTA_INIT_COUNT
	.align		4
        /*0054*/ 	.byte	0x02, 0x4a
	.zero		1
	.zero		1


	//----- nvinfo : EIATTR_EXIT_INSTR_OFFSETS
	.align		4
        /*0058*/ 	.byte	0x04, 0x1c
        /*005a*/ 	.short	(.L_17 - .L_16)


	//   ....[0]....
.L_16:
        /*005c*/ 	.word	0x00000010


	//----- nvinfo : EIATTR_CBANK_PARAM_SIZE
	.align		4
.L_17:
        /*0060*/ 	.byte	0x03, 0x19
        /*0062*/ 	.short	0x0018


	//----- nvinfo : EIATTR_PARAM_CBANK
	.align		4
        /*0064*/ 	.byte	0x04, 0x0a
        /*0066*/ 	.short	(.L_19 - .L_18)
	.align		4
.L_18:
        /*0068*/ 	.word	index@(.nv.constant0._Z16fourierTransformPhS_ii)
        /*006c*/ 	.short	0x0380
        /*006e*/ 	.short	0x0018


	//----- nvinfo : EIATTR_SW_WAR
	.align		4
.L_19:
        /*0070*/ 	.byte	0x04, 0x36
        /*0072*/ 	.short	(.L_21 - .L_20)
.L_20:
        /*0074*/ 	.word	0x00000008
.L_21:


//--------------------- .nv.callgraph             --------------------------
	.section	.nv.callgraph,"",@"SHT_CUDA_CALLGRAPH"
	.align	4
	.sectionentsize	8
	.align		4
        /*0000*/ 	.word	0x00000000
	.align		4
        /*0004*/ 	.word	0xffffffff
	.align		4
        /*0008*/ 	.word	0x00000000
	.align		4
        /*000c*/ 	.word	0xfffffffe
	.align		4
        /*0010*/ 	.word	0x00000000
	.align		4
        /*0014*/ 	.word	0xfffffffd
	.align		4
        /*0018*/ 	.word	0x00000000
	.align		4
        /*001c*/ 	.word	0xfffffffc


//--------------------- .text._Z16fourierTransformPhS_ii --------------------------
	.section	.text._Z16fourierTransformPhS_ii,"ax",@progbits
	.align	128
        .global         _Z16fourierTransformPhS_ii
        .type           _Z16fourierTransformPhS_ii,@function
        .size           _Z16fourierTransformPhS_ii,(.L_x_1 - _Z16fourierTransformPhS_ii)
        .other          _Z16fourierTransformPhS_ii,@"STO_CUDA_ENTRY STV_DEFAULT"
_Z16fourierTransformPhS_ii:
.text._Z16fourierTransformPhS_ii:
[----:B------:R-:W-:Y:S01]  /*0000*/  LDC R1, c[0x0][0x37c] ;  /* 0x0000df00ff017b82 */ /* 0x000fe20000000800 */
[----:B------:R-:W-:Y:S05]  /*0010*/  EXIT ;  /* 0x000000000000794d */ /* 0x000fea0003800000 */
.L_x_0:
[----:B------:R-:W-:-:S00]  /*0020*/  BRA `(.L_x_0) ;  /* 0xfffffffc00fc7947 */ /* 0x000fc0000383ffff */
[----:B------:R-:W-:-:S00]  /*0030*/  NOP ;  /* 0x0000000000007918 */ /* 0x000fc00000000000 */
        /* <DEDUP_REMOVED lines=12> */
.L_x_1:


//--------------------- .nv.shared.reserved.0     --------------------------
	.section	.nv.shared.reserved.0,"aw",@nobits
	.weak		__nv_reservedSMEM_offset_0_alias
	.size		__nv_reservedSMEM_offset_0_alias, 0, 64
	.other		__nv_reservedSMEM_offset_0_alias,@"STO_CUDA_RESERVED_SHARED STV_DEFAULT"
__nv_reservedSMEM_offset_0_alias:
	.zero		0
	.zero		64


//--------------------- .nv.constant0._Z16fourierTransformPhS_ii --------------------------
	.section	.nv.constant0._Z16fourierTransformPhS_ii,"a",@progbits
	.sectionflags	@""
	.align	4
.nv.constant0._Z16fourierTransformPhS_ii:
	.zero		920


//--------------------- SYMBOLS --------------------------

	.type		.nv.reservedSmem.offset0,@object
	.size		.nv.reservedSmem.offset0,0x4
